	.headerflags	@"EF_CUDA_TEXMODE_UNIFIED EF_CUDA_64BIT_ADDRESS EF_CUDA_ACCELERATORS EF_CUDA_SM90 EF_CUDA_VIRTUAL_SM(EF_CUDA_SM90)"
	.elftype	@"ET_EXEC"


//--------------------- .nv.info                  --------------------------
	.section	.nv.info,"",@"SHT_CUDA_INFO"
	.align	4


	//----- nvinfo : EIATTR_REGCOUNT
	.align		4
        /*0000*/ 	.byte	0x04, 0x2f
        /*0002*/ 	.short	(.L_1 - .L_0)
	.align		4
.L_0:
        /*0004*/ 	.word	index@(triton_poi_fused_max_pool2d_with_indices_12)
        /*0008*/ 	.word	0x00000028


	//----- nvinfo : EIATTR_MIN_STACK_SIZE
	.align		4
.L_1:
        /*000c*/ 	.byte	0x04, 0x12
        /*000e*/ 	.short	(.L_3 - .L_2)
	.align		4
.L_2:
        /*0010*/ 	.word	index@(triton_poi_fused_max_pool2d_with_indices_12)
        /*0014*/ 	.word	0x00000000


	//----- nvinfo : EIATTR_FRAME_SIZE
	.align		4
.L_3:
        /*0018*/ 	.byte	0x04, 0x11
        /*001a*/ 	.short	(.L_5 - .L_4)
	.align		4
.L_4:
        /*001c*/ 	.word	index@(triton_poi_fused_max_pool2d_with_indices_12)
        /*0020*/ 	.word	0x00000000


	//----- nvinfo : EIATTR_MIN_STACK_SIZE
	.align		4
.L_5:
        /*0024*/ 	.byte	0x04, 0x12
        /*0026*/ 	.short	(.L_7 - .L_6)
	.align		4
.L_6:
        /*0028*/ 	.word	index@(triton_poi_fused_max_pool2d_with_indices_12)
        /*002c*/ 	.word	0x00000000
.L_7:


//--------------------- .nv.info.triton_poi_fused_max_pool2d_with_indices_12 --------------------------
	.section	.nv.info.triton_poi_fused_max_pool2d_with_indices_12,"",@"SHT_CUDA_INFO"
	.sectionflags	@""
	.align	4


	//----- nvinfo : EIATTR_CUDA_API_VERSION
	.align		4
        /*0000*/ 	.byte	0x04, 0x37
        /*0002*/ 	.short	(.L_9 - .L_8)
.L_8:
        /*0004*/ 	.word	0x0000007c


	//----- nvinfo : EIATTR_KPARAM_INFO
	.align		4
.L_9:
        /*0008*/ 	.byte	0x04, 0x17
        /*000a*/ 	.short	(.L_11 - .L_10)
.L_10:
        /*000c*/ 	.word	0x00000000
        /*0010*/ 	.short	0x0003
        /*0012*/ 	.short	0x0018
        /*0014*/ 	.byte	0x00, 0xf0, 0x11, 0x00


	//----- nvinfo : EIATTR_KPARAM_INFO
	.align		4
.L_11:
        /*0018*/ 	.byte	0x04, 0x17
        /*001a*/ 	.short	(.L_13 - .L_12)
.L_12:
        /*001c*/ 	.word	0x00000000
        /*0020*/ 	.short	0x0002
        /*0022*/ 	.short	0x0010
        /*0024*/ 	.byte	0x00, 0xf4, 0x21, 0x00


	//----- nvinfo : EIATTR_KPARAM_INFO
	.align		4
.L_13:
        /*0028*/ 	.byte	0x04, 0x17
        /*002a*/ 	.short	(.L_15 - .L_14)
.L_14:
        /*002c*/ 	.word	0x00000000
        /*0030*/ 	.short	0x0001
        /*0032*/ 	.short	0x0008
        /*0034*/ 	.byte	0x00, 0xf4, 0x21, 0x00


	//----- nvinfo : EIATTR_KPARAM_INFO
	.align		4
.L_15:
        /*0038*/ 	.byte	0x04, 0x17
        /*003a*/ 	.short	(.L_17 - .L_16)
.L_16:
        /*003c*/ 	.word	0x00000000
        /*0040*/ 	.short	0x0000
        /*0042*/ 	.short	0x0000
        /*0044*/ 	.byte	0x00, 0xf4, 0x21, 0x00


	//----- nvinfo : EIATTR_SPARSE_MMA_MASK
	.align		4
.L_17:
        /*0048*/ 	.byte	0x03, 0x50
        /*004a*/ 	.short	0x0000


	//----- nvinfo : EIATTR_MAXREG_COUNT
	.align		4
        /*004c*/ 	.byte	0x03, 0x1b
        /*004e*/ 	.short	0x00ff


	//----- nvinfo : EIATTR_EXIT_INSTR_OFFSETS
	.align		4
        /*0050*/ 	.byte	0x04, 0x1c
        /*0052*/ 	.short	(.L_19 - .L_18)


	//   ....[0]....
.L_18:
        /*0054*/ 	.word	0x00000ff0


	//----- nvinfo : EIATTR_REQNTID
	.align		4
.L_19:
        /*0058*/ 	.byte	0x04, 0x10
        /*005a*/ 	.short	(.L_21 - .L_20)
.L_20:
        /*005c*/ 	.word	0x00000080
        /*0060*/ 	.word	0x00000001
        /*0064*/ 	.word	0x00000001


	//----- nvinfo : EIATTR_CBANK_PARAM_SIZE
	.align		4
.L_21:
        /*0068*/ 	.byte	0x03, 0x19
        /*006a*/ 	.short	0x001c


	//----- nvinfo : EIATTR_PARAM_CBANK
	.align		4
        /*006c*/ 	.byte	0x04, 0x0a
        /*006e*/ 	.short	(.L_23 - .L_22)
	.align		4
.L_22:
        /*0070*/ 	.word	index@(.nv.constant0.triton_poi_fused_max_pool2d_with_indices_12)
        /*0074*/ 	.short	0x0210
        /*0076*/ 	.short	0x001c


	//----- nvinfo : EIATTR_SW_WAR
	.align		4
.L_23:
        /*0078*/ 	.byte	0x04, 0x36
        /*007a*/ 	.short	(.L_25 - .L_24)
.L_24:
        /*007c*/ 	.word	0x00000008
.L_25:


//--------------------- .nv.callgraph             --------------------------
	.section	.nv.callgraph,"",@"SHT_CUDA_CALLGRAPH"
	.align	4
	.sectionentsize	8
	.align		4
        /*0000*/ 	.word	0x00000000
	.align		4
        /*0004*/ 	.word	0xffffffff
	.align		4
        /*0008*/ 	.word	0x00000000
	.align		4
        /*000c*/ 	.word	0xfffffffe
	.align		4
        /*0010*/ 	.word	0x00000000
	.align		4
        /*0014*/ 	.word	0xfffffffd
	.align		4
        /*0018*/ 	.word	0x00000000
	.align		4
        /*001c*/ 	.word	0xfffffffc


//--------------------- .text.triton_poi_fused_max_pool2d_with_indices_12 --------------------------
	.section	.text.triton_poi_fused_max_pool2d_with_indices_12,"ax",@progbits
	.sectionflags	@"SHF_BARRIERS=1"
	.align	128
        .global         triton_poi_fused_max_pool2d_with_indices_12
        .type           triton_poi_fused_max_pool2d_with_indices_12,@function
        .size           triton_poi_fused_max_pool2d_with_indices_12,(.L_x_1 - triton_poi_fused_max_pool2d_with_indices_12)
        .other          triton_poi_fused_max_pool2d_with_indices_12,@"STO_CUDA_ENTRY STV_DEFAULT"
triton_poi_fused_max_pool2d_with_indices_12:
.text.triton_poi_fused_max_pool2d_with_indices_12:
[----:B------:R-:W-:Y:S01]  /*0000*/  LDC R1, c[0x0][0x28] ;  /* 0x00000a00ff017b82 */ /* 0x000fe20000000800 */
[----:B------:R-:W1:Y:S07]  /*0010*/  S2R R0, SR_TID.X ;  /* 0x0000000000007919 */ /* 0x000e6e0000002100 */
[----:B------:R-:W2:Y:S01]  /*0020*/  LDC.64 R6, c[0x0][0x210] ;  /* 0x00008400ff067b82 */ /* 0x000ea20000000a00 */
[----:B------:R-:W-:Y:S01]  /*0030*/  ULDC.64 UR4, c[0x0][0x210] ;  /* 0x0000840000047ab9 */ /* 0x000fe20000000a00 */
[----:B------:R-:W-:Y:S01]  /*0040*/  ULDC.64 UR6, c[0x0][0x208] ;  /* 0x0000820000067ab9 */ /* 0x000fe20000000a00 */
[----:B------:R-:W3:Y:S01]  /*0050*/  S2R R4, SR_CTAID.X ;  /* 0x0000000000047919 */ /* 0x000ee20000002500 */
[----:B------:R-:W-:Y:S01]  /*0060*/  ULDC.64 UR8, c[0x0][0x220] ;  /* 0x0000880000087ab9 */ /* 0x000fe20000000a00 */
[----:B-1----:R-:W-:-:S02]  /*0070*/  IMAD.SHL.U32 R24, R0, 0x8, RZ ;  /* 0x0000000800187824 */ /* 0x002fc400078e00ff */
[----:B---3--:R-:W-:-:S03]  /*0080*/  IMAD.SHL.U32 R3, R4, 0x400, RZ ;  /* 0x0000040004037824 */ /* 0x008fc600078e00ff */
[----:B------:R-:W-:Y:S02]  /*0090*/  LOP3.LUT R24, R24, 0x3f8, RZ, 0xc0, !PT ;  /* 0x000003f818187812 */ /* 0x000fe400078ec0ff */
[----:B------:R-:W-:Y:S02]  /*00a0*/  SHF.R.S32.HI R23, RZ, 0x15, R4 ;  /* 0x00000015ff177819 */ /* 0x000fe40000011404 */
[----:B------:R-:W-:Y:S02]  /*00b0*/  LOP3.LUT R2, R3, R24, RZ, 0xfc, !PT ;  /* 0x0000001803027212 */ /* 0x000fe400078efcff */
[----:B------:R-:W-:Y:S02]  /*00c0*/  SGXT R23, R23, 0x1 ;  /* 0x000000011717781a */ /* 0x000fe40000000200 */
[----:B------:R-:W-:Y:S02]  /*00d0*/  SHF.R.S32.HI R5, RZ, 0x1f, R2 ;  /* 0x0000001fff057819 */ /* 0x000fe40000011402 */
[----:B------:R-:W-:-:S02]  /*00e0*/  LEA.HI R9, R23, R2, RZ, 0xc ;  /* 0x0000000217097211 */ /* 0x000fc400078f60ff */
[----:B------:R-:W-:-:S03]  /*00f0*/  LEA.HI R5, R5, R2, RZ, 0x8 ;  /* 0x0000000205057211 */ /* 0x000fc600078f40ff */
[----:B------:R-:W-:Y:S01]  /*0100*/  IMAD.SHL.U32 R10, R9, 0x4, RZ ;  /* 0x00000004090a7824 */ /* 0x000fe200078e00ff */
[----:B------:R-:W-:Y:S02]  /*0110*/  SHF.R.S32.HI R4, RZ, 0x8, R5 ;  /* 0x00000008ff047819 */ /* 0x000fe40000011405 */
[----:B------:R-:W-:Y:S02]  /*0120*/  LOP3.LUT R29, R5, 0xffffff00, RZ, 0xc0, !PT ;  /* 0xffffff00051d7812 */ /* 0x000fe400078ec0ff */
[----:B------:R-:W-:Y:S02]  /*0130*/  LEA.HI R8, R4, R4, RZ, 0x4 ;  /* 0x0000000404087211 */ /* 0x000fe400078f20ff */
[----:B------:R-:W-:Y:S01]  /*0140*/  LOP3.LUT R10, R10, 0xffffc000, RZ, 0xc0, !PT ;  /* 0xffffc0000a0a7812 */ /* 0x000fe200078ec0ff */
[----:B------:R-:W-:Y:S01]  /*0150*/  IMAD.IADD R29, R2, 0x1, -R29 ;  /* 0x00000001021d7824 */ /* 0x000fe200078e0a1d */
[----:B------:R-:W-:-:S05]  /*0160*/  LOP3.LUT R9, R8, 0x7ffff0, RZ, 0xc0, !PT ;  /* 0x007ffff008097812 */ /* 0x000fca00078ec0ff */
[----:B------:R-:W-:-:S04]  /*0170*/  IMAD.IADD R9, R4, 0x1, -R9 ;  /* 0x0000000104097824 */ /* 0x000fc800078e0a09 */
[----:B------:R-:W-:-:S04]  /*0180*/  IMAD R34, R9, 0x200, R10 ;  /* 0x0000020009227824 */ /* 0x000fc800078e020a */
[--C-:B------:R-:W-:Y:S01]  /*0190*/  IMAD.IADD R17, R29, 0x1, R34.reuse ;  /* 0x000000011d117824 */ /* 0x100fe200078e0222 */
[----:B------:R-:W-:Y:S02]  /*01a0*/  SHF.R.S32.HI R26, RZ, 0x1f, R34 ;  /* 0x0000001fff1a7819 */ /* 0x000fe40000011422 */
[----:B------:R-:W-:Y:S01]  /*01b0*/  IADD3 R4, P0, R29, R34, RZ ;  /* 0x000000221d047210 */ /* 0x000fe20007f1e0ff */
[----:B--2---:R-:W-:-:S03]  /*01c0*/  IMAD.WIDE R16, R17, 0x4, R6 ;  /* 0x0000000411107825 */ /* 0x004fc600078e0206 */
[----:B------:R-:W-:Y:S02]  /*01d0*/  LEA.HI.X.SX32 R5, R29, R26, 0x1, P0 ;  /* 0x0000001a1d057211 */ /* 0x000fe400000f0eff */
[C---:B------:R-:W-:Y:S01]  /*01e0*/  LEA R12, P0, R4.reuse, UR4, 0x2 ;  /* 0x00000004040c7c11 */ /* 0x040fe2000f8010ff */
[----:B------:R-:W2:Y:S03]  /*01f0*/  LDG.E.128 R16, desc[UR6][R16.64] ;  /* 0x0000000610107981 */ /* 0x000ea6000c1e1d00 */
[----:B------:R-:W-:Y:S01]  /*0200*/  LEA.HI.X R13, R4, UR5, R5, 0x2, P0 ;  /* 0x00000005040d7c11 */ /* 0x000fe200080f1405 */
[----:B------:R-:W-:-:S05]  /*0210*/  VIADD R22, R34, 0x2000 ;  /* 0x0000200022167836 */ /* 0x000fca0000000000 */
[----:B------:R-:W2:Y:S01]  /*0220*/  LDG.E.128 R12, desc[UR6][R12.64+0x400] ;  /* 0x000400060c0c7981 */ /* 0x000ea2000c1e1d00 */
[----:B------:R-:W-:-:S04]  /*0230*/  IMAD.IADD R9, R29, 0x1, R22 ;  /* 0x000000011d097824 */ /* 0x000fc800078e0216 */
[----:B------:R-:W-:-:S06]  /*0240*/  IMAD.WIDE R8, R9, 0x4, R6 ;  /* 0x0000000409087825 */ /* 0x000fcc00078e0206 */
[----:B------:R-:W3:Y:S01]  /*0250*/  LDG.E.128 R8, desc[UR6][R8.64] ;  /* 0x0000000608087981 */ /* 0x000ee2000c1e1d00 */
[----:B------:R-:W-:-:S04]  /*0260*/  LOP3.LUT R24, R3, 0x4, R24, 0xfe, !PT ;  /* 0x0000000403187812 */ /* 0x000fc800078efe18 */
[----:B------:R-:W-:-:S04]  /*0270*/  LEA.HI R23, R23, R24, RZ, 0x8 ;  /* 0x0000001817177211 */ /* 0x000fc800078f40ff */
[----:B------:R-:W-:-:S05]  /*0280*/  LOP3.LUT R25, R23, 0xffffff00, RZ, 0xc0, !PT ;  /* 0xffffff0017197812 */ /* 0x000fca00078ec0ff */
[----:B------:R-:W-:Y:S02]  /*0290*/  IMAD.IADD R25, R24, 0x1, -R25 ;  /* 0x0000000118197824 */ /* 0x000fe400078e0a19 */
[----:B------:R-:W-:Y:S01]  /*02a0*/  VIADD R30, R34, 0x2100 ;  /* 0x00002100221e7836 */ /* 0x000fe20000000000 */
[----:B--2---:R-:W-:Y:S02]  /*02b0*/  FSETP.GT.AND P5, PT, R15, R19, PT ;  /* 0x000000130f00720b */ /* 0x004fe40003fa4000 */
[----:B------:R-:W-:Y:S02]  /*02c0*/  FSETP.GT.AND P2, PT, R14, R18, PT ;  /* 0x000000120e00720b */ /* 0x000fe40003f44000 */
[----:B------:R-:W-:Y:S02]  /*02d0*/  FSETP.GT.AND P3, PT, R12, R16, PT ;  /* 0x000000100c00720b */ /* 0x000fe40003f64000 */
[----:B------:R-:W-:Y:S02]  /*02e0*/  FSETP.GT.AND P4, PT, R13, R17, PT ;  /* 0x000000110d00720b */ /* 0x000fe40003f84000 */
[----:B------:R-:W-:-:S02]  /*02f0*/  FSETP.NAN.AND P1, PT, R15, R15, PT ;  /* 0x0000000f0f00720b */ /* 0x000fc40003f28000 */
[----:B------:R-:W-:-:S03]  /*0300*/  FSETP.NAN.AND P0, PT, R14, R14, PT ;  /* 0x0000000e0e00720b */ /* 0x000fc60003f08000 */
[----:B------:R-:W-:Y:S02]  /*0310*/  @!P5 SEL R15, R15, R19, P1 ;  /* 0x000000130f0fd207 */ /* 0x000fe40000800000 */
[----:B------:R-:W-:Y:S02]  /*0320*/  @!P2 SEL R14, R14, R18, P0 ;  /* 0x000000120e0ea207 */ /* 0x000fe40000000000 */
[----:B---3--:R-:W-:Y:S02]  /*0330*/  FSETP.NAN.AND P1, PT, R8, R8, PT ;  /* 0x000000080800720b */ /* 0x008fe40003f28000 */
[----:B------:R-:W-:Y:S02]  /*0340*/  FSETP.NAN.AND P0, PT, R12, R12, PT ;  /* 0x0000000c0c00720b */ /* 0x000fe40003f08000 */
[----:B------:R-:W-:Y:S02]  /*0350*/  P2R R5, PR, RZ, 0x4 ;  /* 0x00000004ff057803 */ /* 0x000fe40000000000 */
[----:B------:R-:W-:-:S02]  /*0360*/  FSETP.NAN.AND P2, PT, R13, R13, PT ;  /* 0x0000000d0d00720b */ /* 0x000fc40003f48000 */
[----:B------:R-:W-:Y:S02]  /*0370*/  @!P3 SEL R12, R12, R16, P0 ;  /* 0x000000100c0cb207 */ /* 0x000fe40000000000 */
[----:B------:R-:W-:Y:S02]  /*0380*/  FSETP.NAN.AND P0, PT, R9, R9, PT ;  /* 0x000000090900720b */ /* 0x000fe40003f08000 */
[----:B------:R-:W-:Y:S02]  /*0390*/  @!P4 SEL R13, R13, R17, P2 ;  /* 0x000000110d0dc207 */ /* 0x000fe40001000000 */
[----:B------:R-:W-:-:S04]  /*03a0*/  FSETP.GEU.AND P2, PT, R12, R8, PT ;  /* 0x000000080c00720b */ /* 0x000fc80003f4e000 */
[----:B------:R-:W-:Y:S02]  /*03b0*/  P2R R23, PR, RZ, 0x4 ;  /* 0x00000004ff177803 */ /* 0x000fe40000000000 */
[----:B------:R-:W-:Y:S02]  /*03c0*/  @!P1 SEL R8, R8, R12, !P2 ;  /* 0x0000000c08089207 */ /* 0x000fe40005000000 */
[----:B------:R-:W-:-:S04]  /*03d0*/  FSETP.GEU.AND P2, PT, R13, R9, PT ;  /* 0x000000090d00720b */ /* 0x000fc80003f4e000 */
[----:B------:R-:W-:Y:S02]  /*03e0*/  @!P0 SEL R9, R9, R13, !P2 ;  /* 0x0000000d09098207 */ /* 0x000fe40005000000 */
[----:B------:R-:W-:-:S04]  /*03f0*/  IADD3 R12, P0, R25, R34, RZ ;  /* 0x00000022190c7210 */ /* 0x000fc80007f1e0ff */
[----:B------:R-:W-:Y:S02]  /*0400*/  LEA.HI.X.SX32 R13, R25, R26, 0x1, P0 ;  /* 0x0000001a190d7211 */ /* 0x000fe400000f0eff */
[----:B------:R-:W-:-:S04]  /*0410*/  LEA R36, P0, R12, UR4, 0x2 ;  /* 0x000000040c247c11 */ /* 0x000fc8000f8010ff */
[----:B------:R-:W-:Y:S02]  /*0420*/  LEA.HI.X R37, R12, UR5, R13, 0x2, P0 ;  /* 0x000000050c257c11 */ /* 0x000fe400080f140d */
[-C--:B------:R-:W-:Y:S02]  /*0430*/  FSETP.NAN.AND P0, PT, R10, R10.reuse, PT ;  /* 0x0000000a0a00720b */ /* 0x080fe40003f08000 */
[----:B------:R-:W-:Y:S01]  /*0440*/  FSETP.GEU.AND P1, PT, R14, R10, PT ;  /* 0x0000000a0e00720b */ /* 0x000fe20003f2e000 */
[----:B------:R-:W-:-:S10]  /*0450*/  IMAD.IADD R17, R29, 0x1, R30 ;  /* 0x000000011d117824 */ /* 0x000fd400078e021e */
[----:B------:R-:W-:Y:S02]  /*0460*/  @!P0 SEL R10, R10, R14, !P1 ;  /* 0x0000000e0a0a8207 */ /* 0x000fe40004800000 */
[-C--:B------:R-:W-:Y:S01]  /*0470*/  FSETP.NAN.AND P0, PT, R11, R11.reuse, PT ;  /* 0x0000000b0b00720b */ /* 0x080fe20003f08000 */
[----:B------:R-:W-:Y:S01]  /*0480*/  IMAD.WIDE R16, R17, 0x4, R6 ;  /* 0x0000000411107825 */ /* 0x000fe200078e0206 */
[----:B------:R-:W-:Y:S02]  /*0490*/  P2R R26, PR, RZ, 0x2 ;  /* 0x00000002ff1a7803 */ /* 0x000fe40000000000 */
[----:B------:R-:W-:-:S09]  /*04a0*/  FSETP.GEU.AND P1, PT, R15, R11, PT ;  /* 0x0000000b0f00720b */ /* 0x000fd20003f2e000 */
[----:B------:R-:W-:Y:S02]  /*04b0*/  @!P0 SEL R11, R11, R15, !P1 ;  /* 0x0000000f0b0b8207 */ /* 0x000fe40004800000 */
[----:B------:R1:W2:Y:S01]  /*04c0*/  LDG.E.128 R12, desc[UR6][R16.64] ;  /* 0x00000006100c7981 */ /* 0x0002a2000c1e1d00 */
[----:B------:R-:W-:Y:S01]  /*04d0*/  P2R R27, PR, RZ, 0x2 ;  /* 0x00000002ff1b7803 */ /* 0x000fe20000000000 */
[----:B-1----:R-:W-:-:S04]  /*04e0*/  IMAD.IADD R17, R25, 0x1, R34 ;  /* 0x0000000119117824 */ /* 0x002fc800078e0222 */
[----:B------:R-:W-:-:S06]  /*04f0*/  IMAD.WIDE R16, R17, 0x4, R6 ;  /* 0x0000000411107825 */ /* 0x000fcc00078e0206 */
[----:B------:R-:W3:Y:S01]  /*0500*/  LDG.E.128 R16, desc[UR6][R16.64] ;  /* 0x0000000610107981 */ /* 0x000ee2000c1e1d00 */
[-C--:B--2---:R-:W-:Y:S02]  /*0510*/  FSETP.NAN.AND P0, PT, R15, R15.reuse, PT ;  /* 0x0000000f0f00720b */ /* 0x084fe40003f08000 */
[----:B------:R-:W-:-:S11]  /*0520*/  FSETP.GEU.AND P1, PT, R11, R15, PT ;  /* 0x0000000f0b00720b */ /* 0x000fd60003f2e000 */
[----:B------:R-:W-:Y:S02]  /*0530*/  @!P0 SEL R15, R15, R11, !P1 ;  /* 0x0000000b0f0f8207 */ /* 0x000fe40004800000 */
[-C--:B------:R-:W-:Y:S02]  /*0540*/  FSETP.NAN.AND P0, PT, R14, R14.reuse, PT ;  /* 0x0000000e0e00720b */ /* 0x080fe40003f08000 */
[----:B------:R-:W-:Y:S02]  /*0550*/  P2R R28, PR, RZ, 0x2 ;  /* 0x00000002ff1c7803 */ /* 0x000fe40000000000 */
[----:B------:R-:W-:-:S09]  /*0560*/  FSETP.GEU.AND P1, PT, R10, R14, PT ;  /* 0x0000000e0a00720b */ /* 0x000fd20003f2e000 */
        /* <DEDUP_REMOVED lines=9> */
[----:B------:R-:W3:Y:S01]  /*0600*/  LDG.E.128 R8, desc[UR6][R36.64+0x400] ;  /* 0x0004000624087981 */ /* 0x000ee2000c1e1d00 */
[----:B------:R-:W-:Y:S02]  /*0610*/  P2R R32, PR, RZ, 0x2 ;  /* 0x00000002ff207803 */ /* 0x000fe40000000000 */
[C---:B---3--:R-:W-:Y:S02]  /*0620*/  FSETP.GT.AND P1, PT, R9.reuse, R17, PT ;  /* 0x000000110900720b */ /* 0x048fe40003f24000 */
[----:B------:R-:W-:Y:S02]  /*0630*/  FSETP.NAN.AND P0, PT, R9, R9, PT ;  /* 0x000000090900720b */ /* 0x000fe40003f08000 */
[----:B------:R-:W-:-:S09]  /*0640*/  P2R R33, PR, RZ, 0x2 ;  /* 0x00000002ff217803 */ /* 0x000fd20000000000 */
[----:B------:R-:W-:Y:S02]  /*0650*/  @!P1 SEL R9, R9, R17, P0 ;  /* 0x0000001109099207 */ /* 0x000fe40000000000 */
[C---:B------:R-:W-:Y:S02]  /*0660*/  FSETP.GT.AND P1, PT, R10.reuse, R18, PT ;  /* 0x000000120a00720b */ /* 0x040fe40003f24000 */
[----:B------:R-:W-:Y:S02]  /*0670*/  FSETP.NAN.AND P0, PT, R10, R10, PT ;  /* 0x0000000a0a00720b */ /* 0x000fe40003f08000 */
[----:B------:R-:W-:-:S09]  /*0680*/  P2R R34, PR, RZ, 0x2 ;  /* 0x00000002ff227803 */ /* 0x000fd20000000000 */
[----:B------:R-:W-:Y:S02]  /*0690*/  @!P1 SEL R10, R10, R18, P0 ;  /* 0x000000120a0a9207 */ /* 0x000fe40000000000 */
[C---:B------:R-:W-:Y:S02]  /*06a0*/  FSETP.GT.AND P1, PT, R11.reuse, R19, PT ;  /* 0x000000130b00720b */ /* 0x040fe40003f24000 */
[----:B------:R-:W-:Y:S02]  /*06b0*/  FSETP.NAN.AND P0, PT, R11, R11, PT ;  /* 0x0000000b0b00720b */ /* 0x000fe40003f08000 */
[----:B------:R-:W-:-:S09]  /*06c0*/  P2R R35, PR, RZ, 0x2 ;  /* 0x00000002ff237803 */ /* 0x000fd20000000000 */
[----:B------:R-:W-:Y:S02]  /*06d0*/  @!P1 SEL R11, R11, R19, P0 ;  /* 0x000000130b0b9207 */ /* 0x000fe40000000000 */
[C---:B------:R-:W-:Y:S01]  /*06e0*/  FSETP.GT.AND P1, PT, R8.reuse, R16, PT ;  /* 0x000000100800720b */ /* 0x040fe20003f24000 */
[----:B------:R-:W-:Y:S01]  /*06f0*/  IMAD.IADD R17, R25, 0x1, R22 ;  /* 0x0000000119117824 */ /* 0x000fe200078e0216 */
[----:B------:R-:W-:-:S11]  /*0700*/  FSETP.NAN.AND P0, PT, R8, R8, PT ;  /* 0x000000080800720b */ /* 0x000fd60003f08000 */
[----:B------:R-:W-:Y:S01]  /*0710*/  @!P1 SEL R8, R8, R16, P0 ;  /* 0x0000001008089207 */ /* 0x000fe20000000000 */
[----:B------:R-:W-:-:S06]  /*0720*/  IMAD.WIDE R16, R17, 0x4, R6 ;  /* 0x0000000411107825 */ /* 0x000fcc00078e0206 */
[----:B------:R-:W2:Y:S01]  /*0730*/  LDG.E.128 R16, desc[UR6][R16.64] ;  /* 0x0000000610107981 */ /* 0x000ea2000c1e1d00 */
[----:B------:R-:W-:Y:S02]  /*0740*/  P2R R36, PR, RZ, 0x2 ;  /* 0x00000002ff247803 */ /* 0x000fe40000000000 */
[----:B------:R-:W-:Y:S02]  /*0750*/  P2R R24, PR, RZ, 0x4 ;  /* 0x00000004ff187803 */ /* 0x000fe40000000000 */
[----:B------:R-:W-:Y:S02]  /*0760*/  P2R R4, PR, RZ, 0x20 ;  /* 0x00000020ff047803 */ /* 0x000fe40000000000 */
[-C--:B--2---:R-:W-:Y:S02]  /*0770*/  FSETP.NAN.AND P0, PT, R19, R19.reuse, PT ;  /* 0x000000131300720b */ /* 0x084fe40003f08000 */
[----:B------:R-:W-:-:S04]  /*0780*/  FSETP.GEU.AND P1, PT, R11, R19, PT ;  /* 0x000000130b00720b */ /* 0x000fc80003f2e000 */
[----:B------:R-:W-:-:S07]  /*0790*/  P2R R22, PR, RZ, 0x2 ;  /* 0x00000002ff167803 */ /* 0x000fce0000000000 */
[----:B------:R-:W-:Y:S02]  /*07a0*/  @!P0 SEL R19, R19, R11, !P1 ;  /* 0x0000000b13138207 */ /* 0x000fe40004800000 */
[-C--:B------:R-:W-:Y:S02]  /*07b0*/  FSETP.NAN.AND P1, PT, R18, R18.reuse, PT ;  /* 0x000000121200720b */ /* 0x080fe40003f28000 */
[----:B------:R-:W-:-:S11]  /*07c0*/  FSETP.GEU.AND P0, PT, R10, R18, PT ;  /* 0x000000120a00720b */ /* 0x000fd60003f0e000 */
[----:B------:R-:W-:Y:S02]  /*07d0*/  @!P1 SEL R18, R18, R10, !P0 ;  /* 0x0000000a12129207 */ /* 0x000fe40004000000 */
[----:B------:R-:W-:Y:S02]  /*07e0*/  P2R R10, PR, RZ, 0x1 ;  /* 0x00000001ff0a7803 */ /* 0x000fe40000000000 */
[----:B------:R-:W-:-:S04]  /*07f0*/  ISETP.NE.AND P0, PT, R22, RZ, PT ;  /* 0x000000ff1600720c */ /* 0x000fc80003f05270 */
        /* <DEDUP_REMOVED lines=15> */
[----:B------:R-:W-:Y:S01]  /*08f0*/  ISETP.NE.AND P0, PT, R5, RZ, PT ;  /* 0x000000ff0500720c */ /* 0x000fe20003f05270 */
[----:B------:R-:W-:-:S04]  /*0900*/  IMAD.IADD R5, R25, 0x1, R30 ;  /* 0x0000000119057824 */ /* 0x000fc800078e021e */
[----:B------:R-:W-:-:S06]  /*0910*/  IMAD.WIDE R4, R5, 0x4, R6 ;  /* 0x0000000405047825 */ /* 0x000fcc00078e0206 */
[----:B------:R-:W2:Y:S01]  /*0920*/  LDG.E.128 R4, desc[UR6][R4.64] ;  /* 0x0000000604047981 */ /* 0x000ea2000c1e1d00 */
[-C--:B------:R-:W-:Y:S02]  /*0930*/  FSETP.NAN.AND P2, PT, R17, R17.reuse, PT ;  /* 0x000000111100720b */ /* 0x080fe40003f48000 */
[----:B------:R-:W-:Y:S02]  /*0940*/  P2R R21, PR, RZ, 0x8 ;  /* 0x00000008ff157803 */ /* 0x000fe40000000000 */
[----:B------:R-:W-:Y:S02]  /*0950*/  FSETP.NAN.AND P3, PT, R16, R16, PT ;  /* 0x000000101000720b */ /* 0x000fe40003f68000 */
[----:B------:R-:W-:Y:S02]  /*0960*/  P2R R20, PR, RZ, 0x10 ;  /* 0x00000010ff147803 */ /* 0x000fe40000000000 */
[----:B------:R-:W-:Y:S02]  /*0970*/  FSETP.GEU.AND P1, PT, R9, R17, PT ;  /* 0x000000110900720b */ /* 0x000fe40003f2e000 */
[----:B------:R-:W-:-:S03]  /*0980*/  P2R R37, PR, RZ, 0x1 ;  /* 0x00000001ff257803 */ /* 0x000fc60000000000 */
[----:B------:R-:W-:Y:S02]  /*0990*/  @!P2 SEL R17, R17, R9, !P1 ;  /* 0x000000091111a207 */ /* 0x000fe40004800000 */
[----:B------:R-:W-:Y:S02]  /*09a0*/  FSETP.GEU.AND P2, PT, R8, R16, PT ;  /* 0x000000100800720b */ /* 0x000fe40003f4e000 */
[----:B------:R-:W-:Y:S02]  /*09b0*/  ISETP.NE.AND P0, PT, R20, RZ, PT ;  /* 0x000000ff1400720c */ /* 0x000fe40003f05270 */
[----:B------:R-:W-:Y:S02]  /*09c0*/  @!P3 SEL R16, R16, R8, !P2 ;  /* 0x000000081010b207 */ /* 0x000fe40005000000 */
[----:B------:R-:W-:Y:S02]  /*09d0*/  P2R R20, PR, RZ, 0x1 ;  /* 0x00000001ff147803 */ /* 0x000fe40000000000 */
[----:B------:R-:W-:-:S04]  /*09e0*/  ISETP.NE.AND P0, PT, R21, RZ, PT ;  /* 0x000000ff1500720c */ /* 0x000fc80003f05270 */
[----:B------:R-:W-:Y:S02]  /*09f0*/  P2R R21, PR, RZ, 0x1 ;  /* 0x00000001ff157803 */ /* 0x000fe40000000000 */
        /* <DEDUP_REMOVED lines=8> */
[----:B------:R-:W1:Y:S01]  /*0a80*/  S2UR UR5, SR_CgaCtaId ;  /* 0x00000000000579c3 */ /* 0x000e620000008800 */
[----:B------:R-:W-:Y:S01]  /*0a90*/  UMOV UR4, 0x400 ;  /* 0x0000040000047882 */ /* 0x000fe20000000000 */
[----:B------:R-:W-:Y:S01]  /*0aa0*/  IMAD.SHL.U32 R0, R0, 0x4, RZ ;  /* 0x0000000400007824 */ /* 0x000fe200078e00ff */
[----:B-1----:R-:W-:-:S04]  /*0ab0*/  UPRMT UR4, UR5, 0x654, UR4 ;  /* 0x0000065405047896 */ /* 0x002fc80008000004 */
[----:B------:R-:W-:-:S04]  /*0ac0*/  LOP3.LUT R0, R0, 0x1fc, RZ, 0xc0, !PT ;  /* 0x000001fc00007812 */ /* 0x000fc800078ec0ff */
[----:B------:R-:W-:Y:S02]  /*0ad0*/  LEA R30, R0, UR4, 0x2 ;  /* 0x00000004001e7c11 */ /* 0x000fe4000f8e10ff */
[-C--:B--2---:R-:W-:Y:S02]  /*0ae0*/  FSETP.NAN.AND P4, PT, R7, R7.reuse, PT ;  /* 0x000000070700720b */ /* 0x084fe40003f88000 */
[----:B------:R-:W-:Y:S02]  /*0af0*/  FSETP.NAN.AND P5, PT, R6, R6, PT ;  /* 0x000000060600720b */ /* 0x000fe40003fa8000 */
[----:B------:R-:W-:Y:S02]  /*0b00*/  FSETP.GEU.AND P3, PT, R19, R7, PT ;  /* 0x000000071300720b */ /* 0x000fe40003f6e000 */
[----:B------:R-:W-:Y:S02]  /*0b10*/  FSETP.NAN.AND P6, PT, R5, R5, PT ;  /* 0x000000050500720b */ /* 0x000fe40003fc8000 */
[----:B------:R-:W-:-:S05]  /*0b20*/  FSETP.NAN.AND P0, PT, R4, R4, PT ;  /* 0x000000040400720b */ /* 0x000fca0003f08000 */
[----:B------:R-:W-:Y:S02]  /*0b30*/  @!P4 SEL R7, R7, R19, !P3 ;  /* 0x000000130707c207 */ /* 0x000fe40005800000 */
[----:B------:R-:W-:-:S04]  /*0b40*/  FSETP.GEU.AND P4, PT, R18, R6, PT ;  /* 0x000000061200720b */ /* 0x000fc80003f8e000 */
[----:B------:R-:W-:Y:S02]  /*0b50*/  @!P5 SEL R6, R6, R18, !P4 ;  /* 0x000000120606d207 */ /* 0x000fe40006000000 */
[----:B------:R-:W-:-:S04]  /*0b60*/  FSETP.GEU.AND P5, PT, R17, R5, PT ;  /* 0x000000051100720b */ /* 0x000fc80003fae000 */
[----:B------:R-:W-:Y:S02]  /*0b70*/  @!P6 SEL R5, R5, R17, !P5 ;  /* 0x000000110505e207 */ /* 0x000fe40006800000 */
[----:B------:R-:W-:-:S04]  /*0b80*/  FSETP.GEU.AND P6, PT, R16, R4, PT ;  /* 0x000000041000720b */ /* 0x000fc80003fce000 */
[----:B------:R-:W-:Y:S02]  /*0b90*/  @!P0 SEL R4, R4, R16, !P6 ;  /* 0x0000001004048207 */ /* 0x000fe40007000000 */
[----:B------:R-:W-:-:S04]  /*0ba0*/  ISETP.NE.AND P0, PT, R21, RZ, PT ;  /* 0x000000ff1500720c */ /* 0x000fc80003f05270 */
[----:B------:R-:W-:Y:S02]  /*0bb0*/  SEL R8, RZ, 0x1, !P0 ;  /* 0x00000001ff087807 */ /* 0x000fe40004000000 */
        /* <DEDUP_REMOVED lines=11> */
[----:B------:R-:W-:Y:S02]  /*0c70*/  SEL R8, R8, 0x2, P0 ;  /* 0x0000000208087807 */ /* 0x000fe40000000000 */
[----:B------:R-:W-:-:S04]  /*0c80*/  ISETP.NE.AND P0, PT, R24, RZ, PT ;  /* 0x000000ff1800720c */ /* 0x000fc80003f05270 */
[----:B------:R-:W-:Y:S02]  /*0c90*/  SEL R16, R16, 0x2, P0 ;  /* 0x0000000210107807 */ /* 0x000fe40000000000 */
[----:B------:R-:W-:-:S04]  /*0ca0*/  ISETP.NE.AND P0, PT, R26, RZ, PT ;  /* 0x000000ff1a00720c */ /* 0x000fc80003f05270 */
[----:B------:R-:W-:Y:S02]  /*0cb0*/  SEL R18, R18, 0x2, P0 ;  /* 0x0000000212127807 */ /* 0x000fe40000000000 */
[----:B------:R-:W-:Y:S02]  /*0cc0*/  ISETP.NE.AND P0, PT, R22, RZ, PT ;  /* 0x000000ff1600720c */ /* 0x000fe40003f05270 */
[----:B------:R-:W-:Y:S01]  /*0cd0*/  SEL R21, R18, 0x3, P1 ;  /* 0x0000000312157807 */ /* 0x000fe20000800000 */
[----:B------:R-:W1:Y:S01]  /*0ce0*/  LDC.64 R22, c[0x0][0x218] ;  /* 0x00008600ff167b82 */ /* 0x000e620000000a00 */
[----:B------:R-:W-:Y:S02]  /*0cf0*/  SEL R17, R17, 0x2, P0 ;  /* 0x0000000211117807 */ /* 0x000fe40000000000 */
[----:B------:R-:W-:-:S04]  /*0d00*/  ISETP.NE.AND P1, PT, R29, RZ, PT ;  /* 0x000000ff1d00720c */ /* 0x000fc80003f25270 */
[----:B------:R-:W-:Y:S02]  /*0d10*/  SEL R26, R17, 0x3, P1 ;  /* 0x00000003111a7807 */ /* 0x000fe40000800000 */
[----:B------:R-:W-:-:S04]  /*0d20*/  ISETP.NE.AND P1, PT, R31, RZ, PT ;  /* 0x000000ff1f00720c */ /* 0x000fc80003f25270 */
[----:B------:R-:W-:Y:S02]  /*0d30*/  SEL R24, R16, 0x3, P1 ;  /* 0x0000000310187807 */ /* 0x000fe40000800000 */
[----:B------:R-:W-:-:S04]  /*0d40*/  ISETP.NE.AND P1, PT, R32, RZ, PT ;  /* 0x000000ff2000720c */ /* 0x000fc80003f25270 */
[----:B------:R-:W-:Y:S02]  /*0d50*/  SEL R27, R8, 0x3, P1 ;  /* 0x00000003081b7807 */ /* 0x000fe40000800000 */
[----:B------:R-:W2:Y:S01]  /*0d60*/  S2R R8, SR_TID.X ;  /* 0x0000000000087919 */ /* 0x000ea20000002100 */
[----:B------:R-:W-:Y:S01]  /*0d70*/  ISETP.NE.AND P0, PT, R11, RZ, PT ;  /* 0x000000ff0b00720c */ /* 0x000fe20003f05270 */
[----:B--2---:R-:W-:-:S05]  /*0d80*/  IMAD.SHL.U32 R8, R8, 0x8, RZ ;  /* 0x0000000808087824 */ /* 0x004fca00078e00ff */
[----:B------:R-:W-:-:S04]  /*0d90*/  LOP3.LUT R8, R8, 0x3f8, RZ, 0xc0, !PT ;  /* 0x000003f808087812 */ /* 0x000fc800078ec0ff */
[----:B------:R-:W-:Y:S01]  /*0da0*/  LEA R29, R8, UR4, 0x2 ;  /* 0x00000004081d7c11 */ /* 0x000fe2000f8e10ff */
[----:B------:R-:W-:-:S04]  /*0db0*/  ULDC.64 UR4, c[0x0][0x218] ;  /* 0x0000860000047ab9 */ /* 0x000fc80000000a00 */
[----:B------:R-:W-:Y:S04]  /*0dc0*/  STS.128 [R29], R12 ;  /* 0x0000000c1d007388 */ /* 0x000fe80000000c00 */
[----:B------:R2:W-:Y:S01]  /*0dd0*/  STS.128 [R29+0x10], R4 ;  /* 0x000010041d007388 */ /* 0x0005e20000000c00 */
[----:B------:R-:W-:Y:S01]  /*0de0*/  SEL R19, R19, 0x2, P0 ;  /* 0x0000000213137807 */ /* 0x000fe20000000000 */
[----:B------:R-:W-:Y:S01]  /*0df0*/  BAR.SYNC.DEFER_BLOCKING 0x0 ;  /* 0x0000000000007b1d */ /* 0x000fe20000010000 */
[----:B------:R-:W-:Y:S02]  /*0e00*/  ISETP.NE.AND P0, PT, R10, RZ, PT ;  /* 0x000000ff0a00720c */ /* 0x000fe40003f05270 */
[----:B------:R-:W-:Y:S02]  /*0e10*/  ISETP.NE.AND P1, PT, R9, RZ, PT ;  /* 0x000000ff0900720c */ /* 0x000fe40003f25270 */
[----:B------:R-:W-:-:S02]  /*0e20*/  SEL R25, R19, 0x3, P3 ;  /* 0x0000000313197807 */ /* 0x000fc40001800000 */
[----:B------:R-:W-:Y:S01]  /*0e30*/  SEL R20, R20, 0x2, P0 ;  /* 0x0000000214147807 */ /* 0x000fe20000000000 */
[----:B------:R-:W3:Y:S04]  /*0e40*/  LDS.128 R8, [R30] ;  /* 0x000000001e087984 */ /* 0x000ee80000000c00 */
[----:B------:R-:W4:Y:S01]  /*0e50*/  LDS.128 R16, [R30+0x800] ;  /* 0x000800001e107984 */ /* 0x000f220000000c00 */
[----:B------:R-:W-:Y:S02]  /*0e60*/  ISETP.NE.AND P0, PT, R36, RZ, PT ;  /* 0x000000ff2400720c */ /* 0x000fe40003f05270 */
[----:B------:R-:W-:Y:S02]  /*0e70*/  ISETP.NE.AND P3, PT, R33, RZ, PT ;  /* 0x000000ff2100720c */ /* 0x000fe40003f65270 */
[----:B------:R-:W-:-:S02]  /*0e80*/  PRMT R21, R26, 0x3340, R21 ;  /* 0x000033401a157816 */ /* 0x000fc40000000015 */
[----:B------:R-:W-:Y:S02]  /*0e90*/  SEL R28, R20, 0x3, P4 ;  /* 0x00000003141c7807 */ /* 0x000fe40002000000 */
[----:B------:R-:W-:Y:S02]  /*0ea0*/  SEL R26, RZ, 0x1, !P3 ;  /* 0x00000001ff1a7807 */ /* 0x000fe40005800000 */
[----:B------:R-:W-:Y:S02]  /*0eb0*/  SEL R20, RZ, 0x1, !P0 ;  /* 0x00000001ff147807 */ /* 0x000fe40004000000 */
[----:B------:R-:W-:Y:S02]  /*0ec0*/  SEL R26, R26, 0x2, P1 ;  /* 0x000000021a1a7807 */ /* 0x000fe40000800000 */
[----:B------:R-:W-:Y:S02]  /*0ed0*/  SEL R20, R20, 0x2, P2 ;  /* 0x0000000214147807 */ /* 0x000fe40001000000 */
[----:B--2---:R-:W-:-:S02]  /*0ee0*/  LOP3.LUT R5, R3, R0, RZ, 0xfc, !PT ;  /* 0x0000000003057212 */ /* 0x004fc400078efcff */
[----:B------:R-:W-:Y:S02]  /*0ef0*/  SEL R26, R26, 0x3, P5 ;  /* 0x000000031a1a7807 */ /* 0x000fe40002800000 */
[----:B------:R-:W-:Y:S02]  /*0f00*/  SEL R7, R20, 0x3, P6 ;  /* 0x0000000314077807 */ /* 0x000fe40003000000 */
[----:B------:R-:W-:Y:S02]  /*0f10*/  SHF.R.S32.HI R0, RZ, 0x1f, R3 ;  /* 0x0000001fff007819 */ /* 0x000fe40000011403 */
[----:B------:R-:W-:Y:S02]  /*0f20*/  LEA R4, P0, R5, UR4, 0x2 ;  /* 0x0000000405047c11 */ /* 0x000fe4000f8010ff */
[----:B------:R-:W-:Y:S02]  /*0f30*/  PRMT R24, R27, 0x3340, R24 ;  /* 0x000033401b187816 */ /* 0x000fe40000000018 */
[----:B------:R-:W-:-:S02]  /*0f40*/  PRMT R25, R28, 0x3340, R25 ;  /* 0x000033401c197816 */ /* 0x000fc40000000019 */
[----:B------:R-:W-:Y:S02]  /*0f50*/  IADD3 R6, P1, R2, UR8, RZ ;  /* 0x0000000802067c10 */ /* 0x000fe4000ff3e0ff */
[----:B------:R-:W-:Y:S01]  /*0f60*/  PRMT R26, R7, 0x3340, R26 ;  /* 0x00003340071a7816 */ /* 0x000fe2000000001a */
[C---:B-1----:R-:W-:Y:S01]  /*0f70*/  IMAD.WIDE R22, R5.reuse, 0x4, R22 ;  /* 0x0000000405167825 */ /* 0x042fe200078e0216 */
[----:B------:R-:W-:Y:S02]  /*0f80*/  LEA.HI.X R5, R5, UR5, R0, 0x2, P0 ;  /* 0x0000000505057c11 */ /* 0x000fe400080f1400 */
[----:B------:R-:W-:Y:S02]  /*0f90*/  LEA.HI.X.SX32 R7, R2, UR9, 0x1, P1 ;  /* 0x0000000902077c11 */ /* 0x000fe400088f0eff */
[----:B------:R-:W-:Y:S02]  /*0fa0*/  PRMT R24, R24, 0x5410, R21 ;  /* 0x0000541018187816 */ /* 0x000fe40000000015 */
[----:B------:R-:W-:Y:S01]  /*0fb0*/  PRMT R25, R26, 0x5410, R25 ;  /* 0x000054101a197816 */ /* 0x000fe20000000019 */
[----:B---3--:R-:W-:Y:S04]  /*0fc0*/  STG.E.128 desc[UR6][R22.64], R8 ;  /* 0x0000000816007986 */ /* 0x008fe8000c101d06 */
[----:B----4-:R-:W-:Y:S04]  /*0fd0*/  STG.E.128 desc[UR6][R4.64+0x800], R16 ;  /* 0x0008001004007986 */ /* 0x010fe8000c101d06 */
[----:B------:R-:W-:Y:S01]  /*0fe0*/  STG.E.64 desc[UR6][R6.64], R24 ;  /* 0x0000001806007986 */ /* 0x000fe2000c101b06 */
[----:B------:R-:W-:Y:S05]  /*0ff0*/  EXIT ;  /* 0x000000000000794d */ /* 0x000fea0003800000 */
.L_x_0:
[----:B------:R-:W-:-:S00]  /*1000*/  BRA `(.L_x_0) ;  /* 0xfffffffc00fc7947 */ /* 0x000fc0000383ffff */
[----:B------:R-:W-:-:S00]  /*1010*/  NOP ;  /* 0x0000000000007918 */ /* 0x000fc00000000000 */
        /* <DEDUP_REMOVED lines=14> */
.L_x_1:


//--------------------- .nv.shared.triton_poi_fused_max_pool2d_with_indices_12 --------------------------
	.section	.nv.shared.triton_poi_fused_max_pool2d_with_indices_12,"aw",@nobits
	.sectionflags	@""
	.align	16
	.zero		1024


//--------------------- .nv.constant0.triton_poi_fused_max_pool2d_with_indices_12 --------------------------
	.section	.nv.constant0.triton_poi_fused_max_pool2d_with_indices_12,"a",@progbits
	.sectionflags	@""
	.align	4
.nv.constant0.triton_poi_fused_max_pool2d_with_indices_12:
	.zero		556
